//
// Generated by NVIDIA NVVM Compiler
//
// Compiler Build ID: CL-36424714
// Cuda compilation tools, release 13.0, V13.0.88
// Based on NVVM 20.0.0
//

.version 9.0
.target sm_100
.address_size 64

	// .globl	_Z10stencil_1dPiS_
// _ZZ10stencil_1dPiS_E4temp has been demoted

.visible .entry _Z10stencil_1dPiS_(
	.param .u64 .ptr .align 1 _Z10stencil_1dPiS__param_0,
	.param .u64 .ptr .align 1 _Z10stencil_1dPiS__param_1
)
{
	.reg .pred 	%p<2>;
	.reg .b32 	%r<24>;
	.reg .b64 	%rd<9>;
	// demoted variable
	.shared .align 4 .b8 _ZZ10stencil_1dPiS_E4temp[64];
	ld.param.u64 	%rd3, [_Z10stencil_1dPiS__param_0];
	ld.param.u64 	%rd2, [_Z10stencil_1dPiS__param_1];
	cvta.to.global.u64 	%rd4, %rd3;
	mov.u32 	%r3, %tid.x;
	mov.u32 	%r4, %ctaid.x;
	mov.u32 	%r5, %ntid.x;
	mad.lo.s32 	%r1, %r4, %r5, %r3;
	mul.wide.s32 	%rd5, %r1, 4;
	add.s64 	%rd1, %rd4, %rd5;
	ld.global.u32 	%r6, [%rd1+12];
	shl.b32 	%r7, %r3, 2;
	mov.u32 	%r8, _ZZ10stencil_1dPiS_E4temp;
	add.s32 	%r2, %r8, %r7;
	st.shared.u32 	[%r2+12], %r6;
	setp.gt.u32 	%p1, %r3, 2;
	@%p1 bra 	$L__BB0_2;
	ld.global.u32 	%r9, [%rd1];
	st.shared.u32 	[%r2], %r9;
	ld.global.u32 	%r10, [%rd1+52];
	st.shared.u32 	[%r2+52], %r10;
$L__BB0_2:
	bar.sync 	0;
	ld.shared.u32 	%r11, [%r2];
	ld.shared.u32 	%r12, [%r2+4];
	add.s32 	%r13, %r12, %r11;
	ld.shared.u32 	%r14, [%r2+8];
	add.s32 	%r15, %r14, %r13;
	ld.shared.u32 	%r16, [%r2+12];
	add.s32 	%r17, %r16, %r15;
	ld.shared.u32 	%r18, [%r2+16];
	add.s32 	%r19, %r18, %r17;
	ld.shared.u32 	%r20, [%r2+20];
	add.s32 	%r21, %r20, %r19;
	ld.shared.u32 	%r22, [%r2+24];
	add.s32 	%r23, %r22, %r21;
	cvta.to.global.u64 	%rd6, %rd2;
	add.s64 	%rd8, %rd6, %rd5;
	st.global.u32 	[%rd8], %r23;
	ret;

}


// ===== COMPILED SASS (sm_100) =====

	.target	sm_100

	.elftype	@"ET_EXEC"


//--------------------- .note.nv.tkinfo           --------------------------
	.section	.note.nv.tkinfo,"",@"SHT_NOTE"
	.sectionflags	@"SHF_NOTE_NV_TKINFO"
	.tkinfo
        /*0018*/ 	.word	0x00000002
        /*0030*/ 	.string	""
        /*0030*/ 	.string	"ptxas"
        /*0030*/ 	.string	"Cuda compilation tools, release 13.0, V13.0.88"
        /*0030*/ 	.string	"Build cuda_13.0.r13.0/compiler.36424714_0"
        /*0030*/ 	.string	"-arch sm_100 -m 64 "



//--------------------- .note.nv.cuinfo           --------------------------
	.section	.note.nv.cuinfo,"",@"SHT_NOTE"
	.sectionflags	@"SHF_NOTE_NV_CUINFO"
        /*0018*/ 	.short	0x0002
        /*001a*/ 	.short	0x0064
        /*001c*/ 	.short	0x0082
	.zero		2


//--------------------- .nv.info                  --------------------------
	.section	.nv.info,"",@"SHT_CUDA_INFO"
	.align	4


	//----- nvinfo : EIATTR_REGCOUNT
	.align		4
        /*0000*/ 	.byte	0x04, 0x2f
        /*0002*/ 	.short	(.L_1 - .L_0)
	.align		4
.L_0:
        /*0004*/ 	.word	index@(_Z10stencil_1dPiS_)
        /*0008*/ 	.word	0x00000011


	//----- nvinfo : EIATTR_FRAME_SIZE
	.align		4
.L_1:
        /*000c*/ 	.byte	0x04, 0x11
        /*000e*/ 	.short	(.L_3 - .L_2)
	.align		4
.L_2:
        /*0010*/ 	.word	index@(_Z10stencil_1dPiS_)
        /*0014*/ 	.word	0x00000000


	//----- nvinfo : EIATTR_MIN_STACK_SIZE
	.align		4
.L_3:
        /*0018*/ 	.byte	0x04, 0x12
        /*001a*/ 	.short	(.L_5 - .L_4)
	.align		4
.L_4:
        /*001c*/ 	.word	index@(_Z10stencil_1dPiS_)
        /*0020*/ 	.word	0x00000000
.L_5:


//--------------------- .nv.compat                --------------------------
	.section	.nv.compat,"",@"SHT_CUDA_COMPAT_INFO"
	.align	4
        /*0000*/ 	.byte	0x02, 0x09, 0x00, 0x00, 0x02, 0x02, 0x01, 0x00, 0x02, 0x05, 0x05, 0x00, 0x03, 0x07, 0x01, 0x01
        /*0010*/ 	.byte	0x02, 0x03, 0x00, 0x00, 0x02, 0x06, 0x01, 0x00, 0x04, 0x0b, 0x08, 0x00, 0x09, 0x00, 0x00, 0x00
        /*0020*/ 	.byte	0x00, 0x00, 0x00, 0x00


//--------------------- .nv.info._Z10stencil_1dPiS_ --------------------------
	.section	.nv.info._Z10stencil_1dPiS_,"",@"SHT_CUDA_INFO"
	.sectionflags	@""
	.align	4


	//----- nvinfo : EIATTR_CUDA_API_VERSION
	.align		4
        /*0000*/ 	.byte	0x04, 0x37
        /*0002*/ 	.short	(.L_7 - .L_6)
.L_6:
        /*0004*/ 	.word	0x00000082


	//----- nvinfo : EIATTR_KPARAM_INFO
	.align		4
.L_7:
        /*0008*/ 	.byte	0x04, 0x17
        /*000a*/ 	.short	(.L_9 - .L_8)
.L_8:
        /*000c*/ 	.word	0x00000000
        /*0010*/ 	.short	0x0001
        /*0012*/ 	.short	0x0008
        /*0014*/ 	.byte	0x00, 0xf5, 0x21, 0x00


	//----- nvinfo : EIATTR_KPARAM_INFO
	.align		4
.L_9:
        /*0018*/ 	.byte	0x04, 0x17
        /*001a*/ 	.short	(.L_11 - .L_10)
.L_10:
        /*001c*/ 	.word	0x00000000
        /*0020*/ 	.short	0x0000
        /*0022*/ 	.short	0x0000
        /*0024*/ 	.byte	0x00, 0xf5, 0x21, 0x00


	//----- nvinfo : EIATTR_SPARSE_MMA_MASK
	.align		4
.L_11:
        /*0028*/ 	.byte	0x03, 0x50
        /*002a*/ 	.short	0x0000


	//----- nvinfo : EIATTR_MAXREG_COUNT
	.align		4
        /*002c*/ 	.byte	0x03, 0x1b
        /*002e*/ 	.short	0x00ff


	//----- nvinfo : EIATTR_NUM_BARRIERS
	.align		4
        /*0030*/ 	.byte	0x02, 0x4c
        /*0032*/ 	.byte	0x01
	.zero		1


	//----- nvinfo : EIATTR_MERCURY_ISA_VERSION
	.align		4
        /*0034*/ 	.byte	0x03, 0x5f
        /*0036*/ 	.short	0x0101


	//----- nvinfo : EIATTR_VRC_CTA_INIT_COUNT
	.align		4
        /*0038*/ 	.byte	0x02, 0x4a
	.zero		1
	.zero		1


	//----- nvinfo : EIATTR_EXIT_INSTR_OFFSETS
	.align		4
        /*003c*/ 	.byte	0x04, 0x1c
        /*003e*/ 	.short	(.L_13 - .L_12)


	//   ....[0]....
.L_12:
        /*0040*/ 	.word	0x00000210


	//----- nvinfo : EIATTR_CBANK_PARAM_SIZE
	.align		4
.L_13:
        /*0044*/ 	.byte	0x03, 0x19
        /*0046*/ 	.short	0x0010


	//----- nvinfo : EIATTR_PARAM_CBANK
	.align		4
        /*0048*/ 	.byte	0x04, 0x0a
        /*004a*/ 	.short	(.L_15 - .L_14)
	.align		4
.L_14:
        /*004c*/ 	.word	index@(.nv.constant0._Z10stencil_1dPiS_)
        /*0050*/ 	.short	0x0380
        /*0052*/ 	.short	0x0010


	//----- nvinfo : EIATTR_SW_WAR
	.align		4
.L_15:
        /*0054*/ 	.byte	0x04, 0x36
        /*0056*/ 	.short	(.L_17 - .L_16)
.L_16:
        /*0058*/ 	.word	0x00000008
.L_17:


//--------------------- .nv.callgraph             --------------------------
	.section	.nv.callgraph,"",@"SHT_CUDA_CALLGRAPH"
	.align	4
	.sectionentsize	8
	.align		4
        /*0000*/ 	.word	0x00000000
	.align		4
        /*0004*/ 	.word	0xffffffff
	.align		4
        /*0008*/ 	.word	0x00000000
	.align		4
        /*000c*/ 	.word	0xfffffffe
	.align		4
        /*0010*/ 	.word	0x00000000
	.align		4
        /*0014*/ 	.word	0xfffffffd
	.align		4
        /*0018*/ 	.word	0x00000000
	.align		4
        /*001c*/ 	.word	0xfffffffc


//--------------------- .text._Z10stencil_1dPiS_  --------------------------
	.section	.text._Z10stencil_1dPiS_,"ax",@progbits
	.align	128
        .global         _Z10stencil_1dPiS_
        .type           _Z10stencil_1dPiS_,@function
        .size           _Z10stencil_1dPiS_,(.L_x_1 - _Z10stencil_1dPiS_)
        .other          _Z10stencil_1dPiS_,@"STO_CUDA_ENTRY STV_DEFAULT"
_Z10stencil_1dPiS_:
.text._Z10stencil_1dPiS_:
[----:B------:R-:W-:Y:S01]  /*0000*/  LDC R1, c[0x0][0x37c] ;  /* 0x0000df00ff017b82 */ /* 0x000fe20000000800 */
[----:B------:R-:W0:Y:S07]  /*0010*/  S2R R7, SR_TID.X ;  /* 0x0000000000077919 */ /* 0x000e2e0000002100 */
[----:B------:R-:W1:Y:S01]  /*0020*/  S2UR UR4, SR_CTAID.X ;  /* 0x00000000000479c3 */ /* 0x000e620000002500 */
[----:B------:R-:W2:Y:S07]  /*0030*/  LDCU.64 UR6, c[0x0][0x358] ;  /* 0x00006b00ff0677ac */ /* 0x000eae0008000a00 */
[----:B------:R-:W1:Y:S08]  /*0040*/  LDC R0, c[0x0][0x360] ;  /* 0x0000d800ff007b82 */ /* 0x000e700000000800 */
[----:B------:R-:W3:Y:S01]  /*0050*/  LDC.64 R2, c[0x0][0x380] ;  /* 0x0000e000ff027b82 */ /* 0x000ee20000000a00 */
[----:B0-----:R-:W-:Y:S01]  /*0060*/  ISETP.GT.U32.AND P0, PT, R7, 0x2, PT ;  /* 0x000000020700780c */ /* 0x001fe20003f04070 */
[----:B-1----:R-:W-:-:S04]  /*0070*/  IMAD R5, R0, UR4, R7 ;  /* 0x0000000400057c24 */ /* 0x002fc8000f8e0207 */
[----:B---3--:R-:W-:-:S05]  /*0080*/  IMAD.WIDE R2, R5, 0x4, R2 ;  /* 0x0000000405027825 */ /* 0x008fca00078e0202 */
[----:B--2---:R-:W2:Y:S04]  /*0090*/  LDG.E R0, desc[UR6][R2.64+0xc] ;  /* 0x00000c0602007981 */ /* 0x004ea8000c1e1900 */
[----:B------:R-:W3:Y:S04]  /*00a0*/  @!P0 LDG.E R4, desc[UR6][R2.64] ;  /* 0x0000000602048981 */ /* 0x000ee8000c1e1900 */
[----:B------:R0:W4:Y:S01]  /*00b0*/  @!P0 LDG.E R6, desc[UR6][R2.64+0x34] ;  /* 0x0000340602068981 */ /* 0x000122000c1e1900 */
[----:B------:R-:W1:Y:S01]  /*00c0*/  S2UR UR5, SR_CgaCtaId ;  /* 0x00000000000579c3 */ /* 0x000e620000008800 */
[----:B------:R-:W-:-:S07]  /*00d0*/  UMOV UR4, 0x400 ;  /* 0x0000040000047882 */ /* 0x000fce0000000000 */
[----:B0-----:R-:W0:Y:S01]  /*00e0*/  LDC.64 R2, c[0x0][0x388] ;  /* 0x0000e200ff027b82 */ /* 0x001e220000000a00 */
[----:B-1----:R-:W-:-:S06]  /*00f0*/  ULEA UR4, UR5, UR4, 0x18 ;  /* 0x0000000405047291 */ /* 0x002fcc000f8ec0ff */
[----:B------:R-:W-:Y:S01]  /*0100*/  LEA R7, R7, UR4, 0x2 ;  /* 0x0000000407077c11 */ /* 0x000fe2000f8e10ff */
[----:B0-----:R-:W-:-:S04]  /*0110*/  IMAD.WIDE R2, R5, 0x4, R2 ;  /* 0x0000000405027825 */ /* 0x001fc800078e0202 */
[----:B--2---:R-:W-:Y:S04]  /*0120*/  STS [R7+0xc], R0 ;  /* 0x00000c0007007388 */ /* 0x004fe80000000800 */
[----:B---3--:R-:W-:Y:S04]  /*0130*/  @!P0 STS [R7], R4 ;  /* 0x0000000407008388 */ /* 0x008fe80000000800 */
[----:B----4-:R-:W-:Y:S01]  /*0140*/  @!P0 STS [R7+0x34], R6 ;  /* 0x0000340607008388 */ /* 0x010fe20000000800 */
[----:B------:R-:W-:Y:S06]  /*0150*/  BAR.SYNC.DEFER_BLOCKING 0x0 ;  /* 0x0000000000007b1d */ /* 0x000fec0000010000 */
[----:B------:R-:W-:Y:S04]  /*0160*/  LDS R8, [R7] ;  /* 0x0000000007087984 */ /* 0x000fe80000000800 */
[----:B------:R-:W-:Y:S04]  /*0170*/  LDS R9, [R7+0x4] ;  /* 0x0000040007097984 */ /* 0x000fe80000000800 */
[----:B------:R-:W0:Y:S04]  /*0180*/  LDS R10, [R7+0x8] ;  /* 0x00000800070a7984 */ /* 0x000e280000000800 */
[----:B------:R-:W-:Y:S04]  /*0190*/  LDS R11, [R7+0xc] ;  /* 0x00000c00070b7984 */ /* 0x000fe80000000800 */
[----:B------:R-:W1:Y:S04]  /*01a0*/  LDS R12, [R7+0x10] ;  /* 0x00001000070c7984 */ /* 0x000e680000000800 */
[----:B------:R-:W-:Y:S04]  /*01b0*/  LDS R13, [R7+0x14] ;  /* 0x00001400070d7984 */ /* 0x000fe80000000800 */
[----:B------:R-:W2:Y:S01]  /*01c0*/  LDS R14, [R7+0x18] ;  /* 0x00001800070e7984 */ /* 0x000ea20000000800 */
[----:B0-----:R-:W-:-:S04]  /*01d0*/  IADD3 R8, PT, PT, R10, R9, R8 ;  /* 0x000000090a087210 */ /* 0x001fc80007ffe008 */
[----:B-1----:R-:W-:-:S04]  /*01e0*/  IADD3 R8, PT, PT, R12, R11, R8 ;  /* 0x0000000b0c087210 */ /* 0x002fc80007ffe008 */
[----:B--2---:R-:W-:-:S05]  /*01f0*/  IADD3 R13, PT, PT, R14, R13, R8 ;  /* 0x0000000d0e0d7210 */ /* 0x004fca0007ffe008 */
[----:B------:R-:W-:Y:S01]  /*0200*/  STG.E desc[UR6][R2.64], R13 ;  /* 0x0000000d02007986 */ /* 0x000fe2000c101906 */
[----:B------:R-:W-:Y:S05]  /*0210*/  EXIT ;  /* 0x000000000000794d */ /* 0x000fea0003800000 */
.L_x_0:
[----:B------:R-:W-:-:S00]  /*0220*/  BRA `(.L_x_0) ;  /* 0xfffffffc00fc7947 */ /* 0x000fc0000383ffff */
[----:B------:R-:W-:-:S00]  /*0230*/  NOP ;  /* 0x0000000000007918 */ /* 0x000fc00000000000 */
        /* <DEDUP_REMOVED lines=12> */
.L_x_1:


//--------------------- .nv.shared._Z10stencil_1dPiS_ --------------------------
	.section	.nv.shared._Z10stencil_1dPiS_,"aw",@nobits
	.sectionflags	@""
	.align	4
.nv.shared._Z10stencil_1dPiS_:
	.zero		1088


//--------------------- .nv.shared.reserved.0     --------------------------
	.section	.nv.shared.reserved.0,"aw",@nobits
	.weak		__nv_reservedSMEM_offset_0_alias
	.size		__nv_reservedSMEM_offset_0_alias, 0, 64
	.other		__nv_reservedSMEM_offset_0_alias,@"STO_CUDA_RESERVED_SHARED STV_DEFAULT"
__nv_reservedSMEM_offset_0_alias:
	.zero		0
	.zero		64


//--------------------- .nv.constant0._Z10stencil_1dPiS_ --------------------------
	.section	.nv.constant0._Z10stencil_1dPiS_,"a",@progbits
	.sectionflags	@""
	.align	4
.nv.constant0._Z10stencil_1dPiS_:
	.zero		912


//--------------------- SYMBOLS --------------------------

	.type		.nv.reservedSmem.offset0,@object
	.size		.nv.reservedSmem.offset0,0x4
	.type		.nv.reservedSmem.cap,@object
	.size		.nv.reservedSmem.cap,0x4
